	.headerflags	@"EF_CUDA_TEXMODE_UNIFIED EF_CUDA_64BIT_ADDRESS EF_CUDA_ACCELERATORS EF_CUDA_SM90 EF_CUDA_VIRTUAL_SM(EF_CUDA_SM90)"
	.elftype	@"ET_EXEC"


//--------------------- .nv.info                  --------------------------
	.section	.nv.info,"",@"SHT_CUDA_INFO"
	.align	4


	//----- nvinfo : EIATTR_REGCOUNT
	.align		4
        /*0000*/ 	.byte	0x04, 0x2f
        /*0002*/ 	.short	(.L_3 - .L_2)
	.align		4
.L_2:
        /*0004*/ 	.word	index@(triton_poi_fused__native_batch_norm_legit_no_training_mul_sigmoid_11)
        /*0008*/ 	.word	0x00000013


	//----- nvinfo : EIATTR_MIN_STACK_SIZE
	.align		4
.L_3:
        /*000c*/ 	.byte	0x04, 0x12
        /*000e*/ 	.short	(.L_5 - .L_4)
	.align		4
.L_4:
        /*0010*/ 	.word	index@(triton_poi_fused__native_batch_norm_legit_no_training_mul_sigmoid_11)
        /*0014*/ 	.word	0x00000000


	//----- nvinfo : EIATTR_FRAME_SIZE
	.align		4
.L_5:
        /*0018*/ 	.byte	0x04, 0x11
        /*001a*/ 	.short	(.L_7 - .L_6)
	.align		4
.L_6:
        /*001c*/ 	.word	index@(triton_poi_fused__native_batch_norm_legit_no_training_mul_sigmoid_11)
        /*0020*/ 	.word	0x00000000


	//----- nvinfo : EIATTR_MIN_STACK_SIZE
	.align		4
.L_7:
        /*0024*/ 	.byte	0x04, 0x12
        /*0026*/ 	.short	(.L_9 - .L_8)
	.align		4
.L_8:
        /*0028*/ 	.word	index@(triton_poi_fused__native_batch_norm_legit_no_training_mul_sigmoid_11)
        /*002c*/ 	.word	0x00000000
.L_9:


//--------------------- .nv.info.triton_poi_fused__native_batch_norm_legit_no_training_mul_sigmoid_11 --------------------------
	.section	.nv.info.triton_poi_fused__native_batch_norm_legit_no_training_mul_sigmoid_11,"",@"SHT_CUDA_INFO"
	.sectionflags	@""
	.align	4


	//----- nvinfo : EIATTR_CUDA_API_VERSION
	.align		4
        /*0000*/ 	.byte	0x04, 0x37
        /*0002*/ 	.short	(.L_11 - .L_10)
.L_10:
        /*0004*/ 	.word	0x0000007c


	//----- nvinfo : EIATTR_KPARAM_INFO
	.align		4
.L_11:
        /*0008*/ 	.byte	0x04, 0x17
        /*000a*/ 	.short	(.L_13 - .L_12)
.L_12:
        /*000c*/ 	.word	0x00000000
        /*0010*/ 	.short	0x0006
        /*0012*/ 	.short	0x0030
        /*0014*/ 	.byte	0x00, 0xf0, 0x11, 0x00


	//----- nvinfo : EIATTR_KPARAM_INFO
	.align		4
.L_13:
        /*0018*/ 	.byte	0x04, 0x17
        /*001a*/ 	.short	(.L_15 - .L_14)
.L_14:
        /*001c*/ 	.word	0x00000000
        /*0020*/ 	.short	0x0005
        /*0022*/ 	.short	0x0028
        /*0024*/ 	.byte	0x00, 0xf4, 0x21, 0x00


	//----- nvinfo : EIATTR_KPARAM_INFO
	.align		4
.L_15:
        /*0028*/ 	.byte	0x04, 0x17
        /*002a*/ 	.short	(.L_17 - .L_16)
.L_16:
        /*002c*/ 	.word	0x00000000
        /*0030*/ 	.short	0x0004
        /*0032*/ 	.short	0x0020
        /*0034*/ 	.byte	0x00, 0xf4, 0x21, 0x00


	//----- nvinfo : EIATTR_KPARAM_INFO
	.align		4
.L_17:
        /*0038*/ 	.byte	0x04, 0x17
        /*003a*/ 	.short	(.L_19 - .L_18)
.L_18:
        /*003c*/ 	.word	0x00000000
        /*0040*/ 	.short	0x0003
        /*0042*/ 	.short	0x0018
        /*0044*/ 	.byte	0x00, 0xf4, 0x21, 0x00


	//----- nvinfo : EIATTR_KPARAM_INFO
	.align		4
.L_19:
        /*0048*/ 	.byte	0x04, 0x17
        /*004a*/ 	.short	(.L_21 - .L_20)
.L_20:
        /*004c*/ 	.word	0x00000000
        /*0050*/ 	.short	0x0002
        /*0052*/ 	.short	0x0010
        /*0054*/ 	.byte	0x00, 0xf4, 0x21, 0x00


	//----- nvinfo : EIATTR_KPARAM_INFO
	.align		4
.L_21:
        /*0058*/ 	.byte	0x04, 0x17
        /*005a*/ 	.short	(.L_23 - .L_22)
.L_22:
        /*005c*/ 	.word	0x00000000
        /*0060*/ 	.short	0x0001
        /*0062*/ 	.short	0x0008
        /*0064*/ 	.byte	0x00, 0xf4, 0x21, 0x00


	//----- nvinfo : EIATTR_KPARAM_INFO
	.align		4
.L_23:
        /*0068*/ 	.byte	0x04, 0x17
        /*006a*/ 	.short	(.L_25 - .L_24)
.L_24:
        /*006c*/ 	.word	0x00000000
        /*0070*/ 	.short	0x0000
        /*0072*/ 	.short	0x0000
        /*0074*/ 	.byte	0x00, 0xf4, 0x21, 0x00


	//----- nvinfo : EIATTR_SPARSE_MMA_MASK
	.align		4
.L_25:
        /*0078*/ 	.byte	0x03, 0x50
        /*007a*/ 	.short	0x0000


	//----- nvinfo : EIATTR_MAXREG_COUNT
	.align		4
        /*007c*/ 	.byte	0x03, 0x1b
        /*007e*/ 	.short	0x00ff


	//----- nvinfo : EIATTR_EXIT_INSTR_OFFSETS
	.align		4
        /*0080*/ 	.byte	0x04, 0x1c
        /*0082*/ 	.short	(.L_27 - .L_26)


	//   ....[0]....
.L_26:
        /*0084*/ 	.word	0x000003d0


	//   ....[1]....
        /*0088*/ 	.word	0x000003f0


	//----- nvinfo : EIATTR_REQNTID
	.align		4
.L_27:
        /*008c*/ 	.byte	0x04, 0x10
        /*008e*/ 	.short	(.L_29 - .L_28)
.L_28:
        /*0090*/ 	.word	0x00000080
        /*0094*/ 	.word	0x00000001
        /*0098*/ 	.word	0x00000001


	//----- nvinfo : EIATTR_CBANK_PARAM_SIZE
	.align		4
.L_29:
        /*009c*/ 	.byte	0x03, 0x19
        /*009e*/ 	.short	0x0034


	//----- nvinfo : EIATTR_PARAM_CBANK
	.align		4
        /*00a0*/ 	.byte	0x04, 0x0a
        /*00a2*/ 	.short	(.L_31 - .L_30)
	.align		4
.L_30:
        /*00a4*/ 	.word	index@(.nv.constant0.triton_poi_fused__native_batch_norm_legit_no_training_mul_sigmoid_11)
        /*00a8*/ 	.short	0x0210
        /*00aa*/ 	.short	0x0034


	//----- nvinfo : EIATTR_SW_WAR
	.align		4
.L_31:
        /*00ac*/ 	.byte	0x04, 0x36
        /*00ae*/ 	.short	(.L_33 - .L_32)
.L_32:
        /*00b0*/ 	.word	0x00000008
.L_33:


//--------------------- .nv.callgraph             --------------------------
	.section	.nv.callgraph,"",@"SHT_CUDA_CALLGRAPH"
	.align	4
	.sectionentsize	8
	.align		4
        /*0000*/ 	.word	0x00000000
	.align		4
        /*0004*/ 	.word	0xffffffff
	.align		4
        /*0008*/ 	.word	0x00000000
	.align		4
        /*000c*/ 	.word	0xfffffffe
	.align		4
        /*0010*/ 	.word	0x00000000
	.align		4
        /*0014*/ 	.word	0xfffffffd
	.align		4
        /*0018*/ 	.word	0x00000000
	.align		4
        /*001c*/ 	.word	0xfffffffc


//--------------------- .nv.constant4             --------------------------
	.section	.nv.constant4,"a",@progbits
	.align	8
	.align		8
.nv.constant4:
        /*0000*/ 	.dword	_$_str
	.align		8
        /*0008*/ 	.dword	_$_str_$_2


//--------------------- .text.triton_poi_fused__native_batch_norm_legit_no_training_mul_sigmoid_11 --------------------------
	.section	.text.triton_poi_fused__native_batch_norm_legit_no_training_mul_sigmoid_11,"ax",@progbits
	.align	128
        .global         triton_poi_fused__native_batch_norm_legit_no_training_mul_sigmoid_11
        .type           triton_poi_fused__native_batch_norm_legit_no_training_mul_sigmoid_11,@function
        .size           triton_poi_fused__native_batch_norm_legit_no_training_mul_sigmoid_11,(.L_x_1 - triton_poi_fused__native_batch_norm_legit_no_training_mul_sigmoid_11)
        .other          triton_poi_fused__native_batch_norm_legit_no_training_mul_sigmoid_11,@"STO_CUDA_ENTRY STV_DEFAULT"
triton_poi_fused__native_batch_norm_legit_no_training_mul_sigmoid_11:
.text.triton_poi_fused__native_batch_norm_legit_no_training_mul_sigmoid_11:
[----:B------:R-:W0:Y:S01]  /*0000*/  LDC R1, c[0x0][0x28] ;  /* 0x00000a00ff017b82 */ /* 0x000e220000000800 */
[----:B------:R-:W1:Y:S07]  /*0010*/  S2R R0, SR_TID.X ;  /* 0x0000000000007919 */ /* 0x000e6e0000002100 */
[----:B------:R-:W2:Y:S01]  /*0020*/  LDC.64 R6, c[0x0][0x228] ;  /* 0x00008a00ff067b82 */ /* 0x000ea20000000a00 */
[----:B------:R-:W-:Y:S01]  /*0030*/  CS2R R14, SRZ ;  /* 0x00000000000e7805 */ /* 0x000fe2000001ff00 */
[----:B------:R-:W-:Y:S01]  /*0040*/  ULDC.64 UR4, c[0x0][0x208] ;  /* 0x0000820000047ab9 */ /* 0x000fe20000000a00 */
[----:B------:R-:W3:Y:S05]  /*0050*/  S2R R3, SR_CTAID.X ;  /* 0x0000000000037919 */ /* 0x000eea0000002500 */
[----:B------:R-:W4:Y:S08]  /*0060*/  LDC.64 R4, c[0x0][0x220] ;  /* 0x00008800ff047b82 */ /* 0x000f300000000a00 */
[----:B------:R-:W5:Y:S08]  /*0070*/  LDC.64 R8, c[0x0][0x230] ;  /* 0x00008c00ff087b82 */ /* 0x000f700000000a00 */
[----:B------:R-:W5:Y:S01]  /*0080*/  LDC.64 R10, c[0x0][0x238] ;  /* 0x00008e00ff0a7b82 */ /* 0x000f620000000a00 */
[----:B-1----:R-:W-:-:S02]  /*0090*/  LOP3.LUT R0, R0, 0x7f, RZ, 0xc0, !PT ;  /* 0x0000007f00007812 */ /* 0x002fc400078ec0ff */
[----:B---3--:R-:W-:Y:S02]  /*00a0*/  SHF.R.S32.HI R2, RZ, 0x18, R3 ;  /* 0x00000018ff027819 */ /* 0x008fe40000011403 */
[----:B------:R-:W-:Y:S02]  /*00b0*/  LEA R0, R3, R0, 0x7 ;  /* 0x0000000003007211 */ /* 0x000fe400078e38ff */
[----:B------:R-:W-:Y:S02]  /*00c0*/  SGXT R3, R2, 0x1 ;  /* 0x000000010203781a */ /* 0x000fe40000000200 */
[----:B------:R-:W-:Y:S02]  /*00d0*/  ISETP.GE.AND P0, PT, R0, 0x400, PT ;  /* 0x000004000000780c */ /* 0x000fe40003f06270 */
[----:B------:R-:W-:-:S04]  /*00e0*/  LEA.HI R3, R3, R0, RZ, 0x4 ;  /* 0x0000000003037211 */ /* 0x000fc800078f20ff */
[----:B------:R-:W-:-:S04]  /*00f0*/  SHF.R.S32.HI R3, RZ, 0x4, R3 ;  /* 0x00000004ff037819 */ /* 0x000fc80000011403 */
[----:B------:R-:W-:-:S04]  /*0100*/  LEA.HI R2, R3, R3, RZ, 0x4 ;  /* 0x0000000303027211 */ /* 0x000fc800078f20ff */
[----:B------:R-:W-:-:S04]  /*0110*/  LOP3.LUT R2, R2, 0xfffffff0, RZ, 0xc0, !PT ;  /* 0xfffffff002027812 */ /* 0x000fc800078ec0ff */
[----:B------:R-:W-:Y:S02]  /*0120*/  IADD3 R13, R3, -R2, RZ ;  /* 0x80000002030d7210 */ /* 0x000fe40007ffe0ff */
[----:B------:R-:W1:Y:S03]  /*0130*/  LDC.64 R2, c[0x0][0x218] ;  /* 0x00008600ff027b82 */ /* 0x000e660000000a00 */
[----:B--2---:R-:W-:-:S05]  /*0140*/  IMAD.WIDE R6, R13, 0x4, R6 ;  /* 0x000000040d067825 */ /* 0x004fca00078e0206 */
[----:B------:R5:W2:Y:S01]  /*0150*/  @!P0 LDG.E.EL R14, desc[UR4][R6.64] ;  /* 0x00000004060e8981 */ /* 0x000aa2000c2e1900 */
[----:B------:R-:W-:Y:S01]  /*0160*/  HFMA2.MMA R12, -RZ, RZ, 0, 0 ;  /* 0x00000000ff0c7435 */ /* 0x000fe200000001ff */
[----:B----4-:R-:W-:-:S05]  /*0170*/  IMAD.WIDE R4, R13, 0x4, R4 ;  /* 0x000000040d047825 */ /* 0x010fca00078e0204 */
[----:B------:R-:W3:Y:S01]  /*0180*/  @!P0 LDG.E.EL R15, desc[UR4][R4.64] ;  /* 0x00000004040f8981 */ /* 0x000ee2000c2e1900 */
[----:B-----5:R-:W-:-:S04]  /*0190*/  IMAD.WIDE R6, R13, 0x4, R8 ;  /* 0x000000040d067825 */ /* 0x020fc800078e0208 */
[----:B-1----:R-:W-:-:S04]  /*01a0*/  IMAD.WIDE R2, R0, 0x4, R2 ;  /* 0x0000000400027825 */ /* 0x002fc800078e0202 */
[----:B0-----:R-:W-:Y:S01]  /*01b0*/  IMAD.WIDE R8, R13, 0x4, R10 ;  /* 0x000000040d087825 */ /* 0x001fe200078e020a */
[----:B------:R0:W3:Y:S01]  /*01c0*/  @!P0 LDG.E R12, desc[UR4][R2.64] ;  /* 0x00000004020c8981 */ /* 0x0000e2000c1e1900 */
[----:B------:R-:W-:-:S06]  /*01d0*/  CS2R R10, SRZ ;  /* 0x00000000000a7805 */ /* 0x000fcc000001ff00 */
[----:B------:R-:W4:Y:S04]  /*01e0*/  @!P0 LDG.E.EL R10, desc[UR4][R6.64] ;  /* 0x00000004060a8981 */ /* 0x000f28000c2e1900 */
[----:B------:R-:W4:Y:S01]  /*01f0*/  @!P0 LDG.E.EL R11, desc[UR4][R8.64] ;  /* 0x00000004080b8981 */ /* 0x000f22000c2e1900 */
[----:B------:R-:W-:Y:S01]  /*0200*/  MOV R16, 0x3e800000 ;  /* 0x3e80000000107802 */ /* 0x000fe20000000f00 */
[----:B--2---:R-:W-:-:S04]  /*0210*/  FADD R14, R14, 0.0010000000474974513054 ;  /* 0x3a83126f0e0e7421 */ /* 0x004fc80000000000 */
[----:B------:R-:W1:Y:S02]  /*0220*/  MUFU.SQRT R13, R14 ;  /* 0x0000000e000d7308 */ /* 0x000e640000002000 */
[C---:B-1----:R-:W-:Y:S02]  /*0230*/  FSETP.GT.AND P1, PT, R13.reuse, 8.50705917302346158658e+37, PT ;  /* 0x7e8000000d00780b */ /* 0x042fe40003f24000 */
[----:B------:R-:W-:-:S11]  /*0240*/  FSETP.GEU.AND P2, PT, R13, 1.175494350822287508e-38, PT ;  /* 0x008000000d00780b */ /* 0x000fd60003f4e000 */
[----:B------:R-:W-:-:S04]  /*0250*/  @P1 FMUL R13, R13, 0.25 ;  /* 0x3e8000000d0d1820 */ /* 0x000fc80000400000 */
[----:B------:R-:W-:-:S06]  /*0260*/  @!P2 FMUL R13, R13, 16777216 ;  /* 0x4b8000000d0da820 */ /* 0x000fcc0000400000 */
[----:B------:R-:W1:Y:S01]  /*0270*/  MUFU.RCP R13, R13 ;  /* 0x0000000d000d7308 */ /* 0x000e620000001000 */
[----:B0-----:R-:W-:Y:S01]  /*0280*/  FSEL R2, R16, 1, P1 ;  /* 0x3f80000010027808 */ /* 0x001fe20000800000 */
[----:B---3--:R-:W-:-:S04]  /*0290*/  FADD R12, -R15, R12 ;  /* 0x0000000c0f0c7221 */ /* 0x008fc80000000100 */
[----:B------:R-:W-:-:S04]  /*02a0*/  @!P2 FMUL R2, R2, 16777216 ;  /* 0x4b8000000202a820 */ /* 0x000fc80000400000 */
[----:B-1----:R-:W-:-:S04]  /*02b0*/  FMUL R3, R13, R2 ;  /* 0x000000020d037220 */ /* 0x002fc80000400000 */
[----:B------:R-:W-:-:S04]  /*02c0*/  FMUL R12, R12, R3 ;  /* 0x000000030c0c7220 */ /* 0x000fc80000400000 */
[----:B----4-:R-:W-:-:S04]  /*02d0*/  FFMA R10, R12, R10, R11 ;  /* 0x0000000a0c0a7223 */ /* 0x010fc8000000000b */
[----:B------:R-:W-:-:S04]  /*02e0*/  FADD R2, RZ, -R10 ;  /* 0x8000000aff027221 */ /* 0x000fc80000000000 */
[----:B------:R-:W-:-:S05]  /*02f0*/  FMUL R4, R2, 1.4426950216293334961 ;  /* 0x3fb8aa3b02047820 */ /* 0x000fca0000400000 */
[----:B------:R-:W-:-:S13]  /*0300*/  FSETP.GEU.AND P1, PT, R4, -126, PT ;  /* 0xc2fc00000400780b */ /* 0x000fda0003f2e000 */
[----:B------:R-:W-:-:S04]  /*0310*/  @!P1 FMUL R4, R4, 0.5 ;  /* 0x3f00000004049820 */ /* 0x000fc80000400000 */
[----:B------:R-:W0:Y:S02]  /*0320*/  MUFU.EX2 R2, R4 ;  /* 0x0000000400027308 */ /* 0x000e240000000800 */
[----:B0-----:R-:W-:-:S04]  /*0330*/  @!P1 FMUL R2, R2, R2 ;  /* 0x0000000202029220 */ /* 0x001fc80000400000 */
[----:B------:R-:W-:Y:S02]  /*0340*/  FADD R5, R2, 1 ;  /* 0x3f80000002057421 */ /* 0x000fe40000000000 */
[----:B------:R-:W0:Y:S03]  /*0350*/  LDC.64 R2, c[0x0][0x210] ;  /* 0x00008400ff027b82 */ /* 0x000e260000000a00 */
[----:B------:R-:W-:-:S13]  /*0360*/  FSETP.GT.AND P1, PT, R5, 8.50705917302346158658e+37, PT ;  /* 0x7e8000000500780b */ /* 0x000fda0003f24000 */
[----:B------:R-:W-:-:S06]  /*0370*/  @P1 FMUL R5, R5, 0.25 ;  /* 0x3e80000005051820 */ /* 0x000fcc0000400000 */
[----:B------:R-:W1:Y:S01]  /*0380*/  MUFU.RCP R5, R5 ;  /* 0x0000000500057308 */ /* 0x000e620000001000 */
[----:B------:R-:W-:Y:S01]  /*0390*/  FSEL R6, R16, 1, P1 ;  /* 0x3f80000010067808 */ /* 0x000fe20000800000 */
[----:B0-----:R-:W-:-:S04]  /*03a0*/  IMAD.WIDE R2, R0, 0x4, R2 ;  /* 0x0000000400027825 */ /* 0x001fc800078e0202 */
[----:B-1----:R-:W-:-:S04]  /*03b0*/  FMUL R7, R5, R6 ;  /* 0x0000000605077220 */ /* 0x002fc80000400000 */
[----:B------:R-:W-:Y:S01]  /*03c0*/  FMUL R7, R10, R7 ;  /* 0x000000070a077220 */ /* 0x000fe20000400000 */
[----:B------:R-:W-:Y:S06]  /*03d0*/  @P0 EXIT ;  /* 0x000000000000094d */ /* 0x000fec0003800000 */
[----:B------:R-:W-:Y:S01]  /*03e0*/  STG.E desc[UR4][R2.64], R7 ;  /* 0x0000000702007986 */ /* 0x000fe2000c101904 */
[----:B------:R-:W-:Y:S05]  /*03f0*/  EXIT ;  /* 0x000000000000794d */ /* 0x000fea0003800000 */
.L_x_0:
[----:B------:R-:W-:-:S00]  /*0400*/  BRA `(.L_x_0) ;  /* 0xfffffffc00fc7947 */ /* 0x000fc0000383ffff */
[----:B------:R-:W-:-:S00]  /*0410*/  NOP ;  /* 0x0000000000007918 */ /* 0x000fc00000000000 */
        /* <DEDUP_REMOVED lines=14> */
.L_x_1:


//--------------------- .nv.global.init           --------------------------
	.section	.nv.global.init,"aw",@progbits
.nv.global.init:
	.type		_$_str,@object
	.size		_$_str,(_$_str_$_2 - _$_str)
_$_str:
        /*0000*/ 	.byte	0x5f, 0x5f, 0x43, 0x55, 0x44, 0x41, 0x5f, 0x46, 0x54, 0x5a, 0x00
	.type		_$_str_$_2,@object
	.size		_$_str_$_2,(.L_1 - _$_str_$_2)
_$_str_$_2:
        /*000b*/ 	.byte	0x5f, 0x5f, 0x43, 0x55, 0x44, 0x41, 0x5f, 0x50, 0x52, 0x45, 0x43, 0x5f, 0x53, 0x51, 0x52, 0x54
        /*001b*/ 	.byte	0x00
.L_1:


//--------------------- .nv.constant0.triton_poi_fused__native_batch_norm_legit_no_training_mul_sigmoid_11 --------------------------
	.section	.nv.constant0.triton_poi_fused__native_batch_norm_legit_no_training_mul_sigmoid_11,"a",@progbits
	.sectionflags	@""
	.align	4
.nv.constant0.triton_poi_fused__native_batch_norm_legit_no_training_mul_sigmoid_11:
	.zero		580
